	.headerflags	@"EF_CUDA_TEXMODE_UNIFIED EF_CUDA_64BIT_ADDRESS EF_CUDA_ACCELERATORS EF_CUDA_SM90 EF_CUDA_VIRTUAL_SM(EF_CUDA_SM90)"
	.elftype	@"ET_EXEC"


//--------------------- .nv.info                  --------------------------
	.section	.nv.info,"",@"SHT_CUDA_INFO"
	.align	4


	//----- nvinfo : EIATTR_REGCOUNT
	.align		4
        /*0000*/ 	.byte	0x04, 0x2f
        /*0002*/ 	.short	(.L_2 - .L_1)
	.align		4
.L_1:
        /*0004*/ 	.word	index@(triton_per_fused_native_layer_norm_1)
        /*0008*/ 	.word	0x00000010


	//----- nvinfo : EIATTR_MIN_STACK_SIZE
	.align		4
.L_2:
        /*000c*/ 	.byte	0x04, 0x12
        /*000e*/ 	.short	(.L_4 - .L_3)
	.align		4
.L_3:
        /*0010*/ 	.word	index@(triton_per_fused_native_layer_norm_1)
        /*0014*/ 	.word	0x00000000


	//----- nvinfo : EIATTR_FRAME_SIZE
	.align		4
.L_4:
        /*0018*/ 	.byte	0x04, 0x11
        /*001a*/ 	.short	(.L_6 - .L_5)
	.align		4
.L_5:
        /*001c*/ 	.word	index@(triton_per_fused_native_layer_norm_1)
        /*0020*/ 	.word	0x00000000


	//----- nvinfo : EIATTR_MIN_STACK_SIZE
	.align		4
.L_6:
        /*0024*/ 	.byte	0x04, 0x12
        /*0026*/ 	.short	(.L_8 - .L_7)
	.align		4
.L_7:
        /*0028*/ 	.word	index@(triton_per_fused_native_layer_norm_1)
        /*002c*/ 	.word	0x00000000
.L_8:


//--------------------- .nv.info.triton_per_fused_native_layer_norm_1 --------------------------
	.section	.nv.info.triton_per_fused_native_layer_norm_1,"",@"SHT_CUDA_INFO"
	.sectionflags	@""
	.align	4


	//----- nvinfo : EIATTR_CUDA_API_VERSION
	.align		4
        /*0000*/ 	.byte	0x04, 0x37
        /*0002*/ 	.short	(.L_10 - .L_9)
.L_9:
        /*0004*/ 	.word	0x0000007c


	//----- nvinfo : EIATTR_KPARAM_INFO
	.align		4
.L_10:
        /*0008*/ 	.byte	0x04, 0x17
        /*000a*/ 	.short	(.L_12 - .L_11)
.L_11:
        /*000c*/ 	.word	0x00000000
        /*0010*/ 	.short	0x0005
        /*0012*/ 	.short	0x0024
        /*0014*/ 	.byte	0x00, 0xf0, 0x11, 0x00


	//----- nvinfo : EIATTR_KPARAM_INFO
	.align		4
.L_12:
        /*0018*/ 	.byte	0x04, 0x17
        /*001a*/ 	.short	(.L_14 - .L_13)
.L_13:
        /*001c*/ 	.word	0x00000000
        /*0020*/ 	.short	0x0004
        /*0022*/ 	.short	0x0020
        /*0024*/ 	.byte	0x00, 0xf0, 0x11, 0x00


	//----- nvinfo : EIATTR_KPARAM_INFO
	.align		4
.L_14:
        /*0028*/ 	.byte	0x04, 0x17
        /*002a*/ 	.short	(.L_16 - .L_15)
.L_15:
        /*002c*/ 	.word	0x00000000
        /*0030*/ 	.short	0x0003
        /*0032*/ 	.short	0x0018
        /*0034*/ 	.byte	0x00, 0xf4, 0x21, 0x00


	//----- nvinfo : EIATTR_KPARAM_INFO
	.align		4
.L_16:
        /*0038*/ 	.byte	0x04, 0x17
        /*003a*/ 	.short	(.L_18 - .L_17)
.L_17:
        /*003c*/ 	.word	0x00000000
        /*0040*/ 	.short	0x0002
        /*0042*/ 	.short	0x0010
        /*0044*/ 	.byte	0x00, 0xf4, 0x21, 0x00


	//----- nvinfo : EIATTR_KPARAM_INFO
	.align		4
.L_18:
        /*0048*/ 	.byte	0x04, 0x17
        /*004a*/ 	.short	(.L_20 - .L_19)
.L_19:
        /*004c*/ 	.word	0x00000000
        /*0050*/ 	.short	0x0001
        /*0052*/ 	.short	0x0008
        /*0054*/ 	.byte	0x00, 0xf4, 0x21, 0x00


	//----- nvinfo : EIATTR_KPARAM_INFO
	.align		4
.L_20:
        /*0058*/ 	.byte	0x04, 0x17
        /*005a*/ 	.short	(.L_22 - .L_21)
.L_21:
        /*005c*/ 	.word	0x00000000
        /*0060*/ 	.short	0x0000
        /*0062*/ 	.short	0x0000
        /*0064*/ 	.byte	0x00, 0xf4, 0x21, 0x00


	//----- nvinfo : EIATTR_SPARSE_MMA_MASK
	.align		4
.L_22:
        /*0068*/ 	.byte	0x03, 0x50
        /*006a*/ 	.short	0x0000


	//----- nvinfo : EIATTR_MAXREG_COUNT
	.align		4
        /*006c*/ 	.byte	0x03, 0x1b
        /*006e*/ 	.short	0x00ff


	//----- nvinfo : EIATTR_COOP_GROUP_MASK_REGIDS
	.align		4
        /*0070*/ 	.byte	0x04, 0x29
        /*0072*/ 	.short	(.L_24 - .L_23)


	//   ....[0]....
.L_23:
        /*0074*/ 	.word	0xffffffff


	//   ....[1]....
        /*0078*/ 	.word	0xffffffff


	//   ....[2]....
        /*007c*/ 	.word	0xffffffff


	//   ....[3]....
        /*0080*/ 	.word	0xffffffff


	//   ....[4]....
        /*0084*/ 	.word	0xffffffff


	//   ....[5]....
        /*0088*/ 	.word	0xffffffff


	//----- nvinfo : EIATTR_COOP_GROUP_INSTR_OFFSETS
	.align		4
.L_24:
        /*008c*/ 	.byte	0x04, 0x28
        /*008e*/ 	.short	(.L_26 - .L_25)


	//   ....[0]....
.L_25:
        /*0090*/ 	.word	0x00000180


	//   ....[1]....
        /*0094*/ 	.word	0x000001a0


	//   ....[2]....
        /*0098*/ 	.word	0x000001c0


	//   ....[3]....
        /*009c*/ 	.word	0x00000210


	//   ....[4]....
        /*00a0*/ 	.word	0x00000230


	//   ....[5]....
        /*00a4*/ 	.word	0x00000250


	//----- nvinfo : EIATTR_EXIT_INSTR_OFFSETS
	.align		4
.L_26:
        /*00a8*/ 	.byte	0x04, 0x1c
        /*00aa*/ 	.short	(.L_28 - .L_27)


	//   ....[0]....
.L_27:
        /*00ac*/ 	.word	0x000002d0


	//   ....[1]....
        /*00b0*/ 	.word	0x000002f0


	//----- nvinfo : EIATTR_REQNTID
	.align		4
.L_28:
        /*00b4*/ 	.byte	0x04, 0x10
        /*00b6*/ 	.short	(.L_30 - .L_29)
.L_29:
        /*00b8*/ 	.word	0x00000040
        /*00bc*/ 	.word	0x00000001
        /*00c0*/ 	.word	0x00000001


	//----- nvinfo : EIATTR_CBANK_PARAM_SIZE
	.align		4
.L_30:
        /*00c4*/ 	.byte	0x03, 0x19
        /*00c6*/ 	.short	0x0028


	//----- nvinfo : EIATTR_PARAM_CBANK
	.align		4
        /*00c8*/ 	.byte	0x04, 0x0a
        /*00ca*/ 	.short	(.L_32 - .L_31)
	.align		4
.L_31:
        /*00cc*/ 	.word	index@(.nv.constant0.triton_per_fused_native_layer_norm_1)
        /*00d0*/ 	.short	0x0210
        /*00d2*/ 	.short	0x0028


	//----- nvinfo : EIATTR_SW_WAR
	.align		4
.L_32:
        /*00d4*/ 	.byte	0x04, 0x36
        /*00d6*/ 	.short	(.L_34 - .L_33)
.L_33:
        /*00d8*/ 	.word	0x00000008
.L_34:


//--------------------- .nv.callgraph             --------------------------
	.section	.nv.callgraph,"",@"SHT_CUDA_CALLGRAPH"
	.align	4
	.sectionentsize	8
	.align		4
        /*0000*/ 	.word	0x00000000
	.align		4
        /*0004*/ 	.word	0xffffffff
	.align		4
        /*0008*/ 	.word	0x00000000
	.align		4
        /*000c*/ 	.word	0xfffffffe
	.align		4
        /*0010*/ 	.word	0x00000000
	.align		4
        /*0014*/ 	.word	0xfffffffd
	.align		4
        /*0018*/ 	.word	0x00000000
	.align		4
        /*001c*/ 	.word	0xfffffffc


//--------------------- .nv.constant4             --------------------------
	.section	.nv.constant4,"a",@progbits
	.align	8
	.align		8
.nv.constant4:
        /*0000*/ 	.dword	_$_str


//--------------------- .text.triton_per_fused_native_layer_norm_1 --------------------------
	.section	.text.triton_per_fused_native_layer_norm_1,"ax",@progbits
	.align	128
        .global         triton_per_fused_native_layer_norm_1
        .type           triton_per_fused_native_layer_norm_1,@function
        .size           triton_per_fused_native_layer_norm_1,(.L_x_1 - triton_per_fused_native_layer_norm_1)
        .other          triton_per_fused_native_layer_norm_1,@"STO_CUDA_ENTRY STV_DEFAULT"
triton_per_fused_native_layer_norm_1:
.text.triton_per_fused_native_layer_norm_1:
[----:B------:R-:W0:Y:S02]  /*0000*/  LDC R1, c[0x0][0x28] ;  /* 0x00000a00ff017b82 */ /* 0x000e240000000800 */
[----:B------:R-:W1:Y:S01]  /*0010*/  S2R R9, SR_TID.X ;  /* 0x0000000000097919 */ /* 0x000e620000002100 */
[----:B------:R-:W2:Y:S01]  /*0020*/  S2UR UR4, SR_CTAID.X ;  /* 0x00000000000479c3 */ /* 0x000ea20000002500 */
[----:B------:R-:W-:-:S07]  /*0030*/  HFMA2.MMA R8, -RZ, RZ, 0, 0 ;  /* 0x00000000ff087435 */ /* 0x000fce00000001ff */
[----:B------:R-:W3:Y:S08]  /*0040*/  LDC.64 R4, c[0x0][0x210] ;  /* 0x00008400ff047b82 */ /* 0x000ef00000000a00 */
[----:B------:R-:W4:Y:S01]  /*0050*/  LDC.64 R2, c[0x0][0x218] ;  /* 0x00008600ff027b82 */ /* 0x000f220000000a00 */
[----:B--2---:R-:W-:-:S07]  /*0060*/  USHF.L.U32 UR4, UR4, 0x3, URZ ;  /* 0x0000000304047899 */ /* 0x004fce000800063f */
[----:B------:R-:W2:Y:S01]  /*0070*/  LDC.64 R6, c[0x0][0x220] ;  /* 0x00008800ff067b82 */ /* 0x000ea20000000a00 */
[----:B-1----:R-:W-:Y:S02]  /*0080*/  SHF.R.U32.HI R0, RZ, 0x3, R9 ;  /* 0x00000003ff007819 */ /* 0x002fe40000011609 */
[----:B------:R-:W-:Y:S02]  /*0090*/  LOP3.LUT R9, R9, 0x7, RZ, 0xc0, !PT ;  /* 0x0000000709097812 */ /* 0x000fe400078ec0ff */
[----:B------:R-:W-:-:S04]  /*00a0*/  SGXT.U32 R0, R0, 0x3 ;  /* 0x000000030000781a */ /* 0x000fc80000000000 */
[----:B------:R-:W-:Y:S01]  /*00b0*/  LOP3.LUT R0, R0, UR4, RZ, 0xfc, !PT ;  /* 0x0000000400007c12 */ /* 0x000fe2000f8efcff */
[----:B------:R-:W-:-:S03]  /*00c0*/  ULDC.64 UR4, c[0x0][0x208] ;  /* 0x0000820000047ab9 */ /* 0x000fc60000000a00 */
[C---:B------:R-:W-:Y:S02]  /*00d0*/  ISETP.GE.AND P0, PT, R0.reuse, 0x10, PT ;  /* 0x000000100000780c */ /* 0x040fe40003f06270 */
[----:B------:R-:W-:-:S05]  /*00e0*/  LEA R0, R0, R9, 0x3 ;  /* 0x0000000900007211 */ /* 0x000fca00078e18ff */
[----:B---3--:R-:W-:-:S06]  /*00f0*/  IMAD.WIDE R4, R0, 0x4, R4 ;  /* 0x0000000400047825 */ /* 0x008fcc00078e0204 */
[----:B------:R-:W3:Y:S01]  /*0100*/  @!P0 LDG.E R8, desc[UR4][R4.64] ;  /* 0x0000000404088981 */ /* 0x000ee2000c1e1900 */
[----:B----4-:R-:W-:-:S04]  /*0110*/  IMAD.WIDE.U32 R2, R9, 0x4, R2 ;  /* 0x0000000409027825 */ /* 0x010fc800078e0002 */
[----:B--2---:R-:W-:Y:S02]  /*0120*/  IMAD.WIDE.U32 R6, R9, 0x4, R6 ;  /* 0x0000000409067825 */ /* 0x004fe400078e0006 */
[----:B------:R1:W2:Y:S04]  /*0130*/  LDG.E.EL R2, desc[UR4][R2.64] ;  /* 0x0000000402027981 */ /* 0x0002a8000c2e1900 */
[----:B------:R4:W2:Y:S01]  /*0140*/  LDG.E.EL R7, desc[UR4][R6.64] ;  /* 0x0000000406077981 */ /* 0x0008a2000c2e1900 */
[----:B------:R-:W-:Y:S02]  /*0150*/  MOV R13, 0x3e000000 ;  /* 0x3e000000000d7802 */ /* 0x000fe40000000f00 */
[----:B---3--:R-:W-:-:S04]  /*0160*/  SEL R8, R8, RZ, !P0 ;  /* 0x000000ff08087207 */ /* 0x008fc80004000000 */
[----:B------:R-:W-:-:S05]  /*0170*/  FSEL R9, R8, RZ, !P0 ;  /* 0x000000ff08097208 */ /* 0x000fca0004000000 */
[----:B------:R-:W3:Y:S02]  /*0180*/  SHFL.BFLY PT, R10, R9, 0x4, 0x1f ;  /* 0x0c801f00090a7f89 */ /* 0x000ee400000e0000 */
[----:B---3--:R-:W-:-:S05]  /*0190*/  FADD R10, R9, R10 ;  /* 0x0000000a090a7221 */ /* 0x008fca0000000000 */
[----:B------:R-:W3:Y:S02]  /*01a0*/  SHFL.BFLY PT, R5, R10, 0x2, 0x1f ;  /* 0x0c401f000a057f89 */ /* 0x000ee400000e0000 */
[----:B---3--:R-:W-:-:S05]  /*01b0*/  FADD R5, R10, R5 ;  /* 0x000000050a057221 */ /* 0x008fca0000000000 */
[----:B------:R-:W3:Y:S02]  /*01c0*/  SHFL.BFLY PT, R4, R5, 0x1, 0x1f ;  /* 0x0c201f0005047f89 */ /* 0x000ee400000e0000 */
[----:B---3--:R-:W-:-:S04]  /*01d0*/  FADD R11, R5, R4 ;  /* 0x00000004050b7221 */ /* 0x008fc80000000000 */
[----:B------:R-:W-:-:S04]  /*01e0*/  FFMA R11, R11, -0.125, R8 ;  /* 0xbe0000000b0b7823 */ /* 0x000fc80000000008 */
[----:B-1----:R-:W-:-:S05]  /*01f0*/  FMUL R3, R11, R11 ;  /* 0x0000000b0b037220 */ /* 0x002fca0000400000 */
[----:B------:R-:W-:-:S05]  /*0200*/  FSEL R3, R3, RZ, !P0 ;  /* 0x000000ff03037208 */ /* 0x000fca0004000000 */
[----:B------:R-:W4:Y:S02]  /*0210*/  SHFL.BFLY PT, R4, R3, 0x4, 0x1f ;  /* 0x0c801f0003047f89 */ /* 0x000f2400000e0000 */
[----:B----4-:R-:W-:-:S05]  /*0220*/  FADD R6, R3, R4 ;  /* 0x0000000403067221 */ /* 0x010fca0000000000 */
[----:B------:R-:W1:Y:S02]  /*0230*/  SHFL.BFLY PT, R9, R6, 0x2, 0x1f ;  /* 0x0c401f0006097f89 */ /* 0x000e6400000e0000 */
[----:B-1----:R-:W-:-:S05]  /*0240*/  FADD R9, R6, R9 ;  /* 0x0000000906097221 */ /* 0x002fca0000000000 */
[----:B------:R-:W1:Y:S02]  /*0250*/  SHFL.BFLY PT, R4, R9, 0x1, 0x1f ;  /* 0x0c201f0009047f89 */ /* 0x000e6400000e0000 */
[----:B-1----:R-:W-:Y:S02]  /*0260*/  FADD R8, R9, R4 ;  /* 0x0000000409087221 */ /* 0x002fe40000000000 */
[----:B------:R-:W1:Y:S02]  /*0270*/  LDC.64 R4, c[0x0][0x228] ;  /* 0x00008a00ff047b82 */ /* 0x000e640000000a00 */
[----:B------:R-:W-:-:S06]  /*0280*/  FFMA R8, R8, R13, 9.9999999747524270788e-07 ;  /* 0x358637bd08087423 */ /* 0x000fcc000000000d */
[----:B------:R-:W3:Y:S02]  /*0290*/  MUFU.RSQ R8, R8 ;  /* 0x0000000800087308 */ /* 0x000ee40000001400 */
[----:B---3--:R-:W-:Y:S01]  /*02a0*/  FMUL R11, R11, R8 ;  /* 0x000000080b0b7220 */ /* 0x008fe20000400000 */
[----:B-1----:R-:W-:-:S04]  /*02b0*/  IMAD.WIDE R4, R0, 0x4, R4 ;  /* 0x0000000400047825 */ /* 0x002fc800078e0204 */
[----:B--2---:R-:W-:Y:S01]  /*02c0*/  FFMA R7, R2, R11, R7 ;  /* 0x0000000b02077223 */ /* 0x004fe20000000007 */
[----:B------:R-:W-:Y:S06]  /*02d0*/  @P0 EXIT ;  /* 0x000000000000094d */ /* 0x000fec0003800000 */
[----:B------:R-:W-:Y:S01]  /*02e0*/  STG.E desc[UR4][R4.64], R7 ;  /* 0x0000000704007986 */ /* 0x000fe2000c101904 */
[----:B------:R-:W-:Y:S05]  /*02f0*/  EXIT ;  /* 0x000000000000794d */ /* 0x000fea0003800000 */
.L_x_0:
[----:B------:R-:W-:-:S00]  /*0300*/  BRA `(.L_x_0) ;  /* 0xfffffffc00fc7947 */ /* 0x000fc0000383ffff */
[----:B------:R-:W-:-:S00]  /*0310*/  NOP ;  /* 0x0000000000007918 */ /* 0x000fc00000000000 */
        /* <DEDUP_REMOVED lines=14> */
.L_x_1:


//--------------------- .nv.global.init           --------------------------
	.section	.nv.global.init,"aw",@progbits
.nv.global.init:
	.type		_$_str,@object
	.size		_$_str,(.L_0 - _$_str)
_$_str:
        /*0000*/ 	.byte	0x5f, 0x5f, 0x43, 0x55, 0x44, 0x41, 0x5f, 0x46, 0x54, 0x5a, 0x00
.L_0:


//--------------------- .nv.constant0.triton_per_fused_native_layer_norm_1 --------------------------
	.section	.nv.constant0.triton_per_fused_native_layer_norm_1,"a",@progbits
	.sectionflags	@""
	.align	4
.nv.constant0.triton_per_fused_native_layer_norm_1:
	.zero		568
